//
// Generated by NVIDIA NVVM Compiler
//
// Compiler Build ID: CL-36424714
// Cuda compilation tools, release 13.0, V13.0.88
// Based on NVVM 20.0.0
//

.version 9.0
.target sm_100
.address_size 64

	// .globl	_Z7gpu_addPiS_i

.visible .entry _Z7gpu_addPiS_i(
	.param .u64 .ptr .align 1 _Z7gpu_addPiS_i_param_0,
	.param .u64 .ptr .align 1 _Z7gpu_addPiS_i_param_1,
	.param .u32 _Z7gpu_addPiS_i_param_2
)
{
	.reg .pred 	%p<2>;
	.reg .b32 	%r<8>;
	.reg .b64 	%rd<9>;

	ld.param.u64 	%rd1, [_Z7gpu_addPiS_i_param_0];
	ld.param.u64 	%rd2, [_Z7gpu_addPiS_i_param_1];
	ld.param.u32 	%r2, [_Z7gpu_addPiS_i_param_2];
	mov.u32 	%r3, %tid.x;
	mov.u32 	%r4, %ctaid.x;
	mov.u32 	%r5, %ntid.x;
	mad.lo.s32 	%r1, %r4, %r5, %r3;
	setp.ge.s32 	%p1, %r1, %r2;
	@%p1 bra 	$L__BB0_2;
	cvta.to.global.u64 	%rd3, %rd1;
	cvta.to.global.u64 	%rd4, %rd2;
	mul.wide.s32 	%rd5, %r1, 4;
	add.s64 	%rd6, %rd3, %rd5;
	ld.global.u32 	%r6, [%rd6];
	mul.wide.s32 	%rd7, %r6, 4;
	add.s64 	%rd8, %rd4, %rd7;
	atom.global.add.u32 	%r7, [%rd8], 1;
$L__BB0_2:
	ret;

}


// ===== COMPILED SASS (sm_100) =====

	.target	sm_100

	.elftype	@"ET_EXEC"


//--------------------- .note.nv.tkinfo           --------------------------
	.section	.note.nv.tkinfo,"",@"SHT_NOTE"
	.sectionflags	@"SHF_NOTE_NV_TKINFO"
	.tkinfo
        /*0018*/ 	.word	0x00000002
        /*0030*/ 	.string	""
        /*0030*/ 	.string	"ptxas"
        /*0030*/ 	.string	"Cuda compilation tools, release 13.0, V13.0.88"
        /*0030*/ 	.string	"Build cuda_13.0.r13.0/compiler.36424714_0"
        /*0030*/ 	.string	"-arch sm_100 -m 64 "



//--------------------- .note.nv.cuinfo           --------------------------
	.section	.note.nv.cuinfo,"",@"SHT_NOTE"
	.sectionflags	@"SHF_NOTE_NV_CUINFO"
        /*0018*/ 	.short	0x0002
        /*001a*/ 	.short	0x0064
        /*001c*/ 	.short	0x0082
	.zero		2


//--------------------- .nv.info                  --------------------------
	.section	.nv.info,"",@"SHT_CUDA_INFO"
	.align	4


	//----- nvinfo : EIATTR_REGCOUNT
	.align		4
        /*0000*/ 	.byte	0x04, 0x2f
        /*0002*/ 	.short	(.L_1 - .L_0)
	.align		4
.L_0:
        /*0004*/ 	.word	index@(_Z7gpu_addPiS_i)
        /*0008*/ 	.word	0x0000000a


	//----- nvinfo : EIATTR_FRAME_SIZE
	.align		4
.L_1:
        /*000c*/ 	.byte	0x04, 0x11
        /*000e*/ 	.short	(.L_3 - .L_2)
	.align		4
.L_2:
        /*0010*/ 	.word	index@(_Z7gpu_addPiS_i)
        /*0014*/ 	.word	0x00000000


	//----- nvinfo : EIATTR_MIN_STACK_SIZE
	.align		4
.L_3:
        /*0018*/ 	.byte	0x04, 0x12
        /*001a*/ 	.short	(.L_5 - .L_4)
	.align		4
.L_4:
        /*001c*/ 	.word	index@(_Z7gpu_addPiS_i)
        /*0020*/ 	.word	0x00000000
.L_5:


//--------------------- .nv.compat                --------------------------
	.section	.nv.compat,"",@"SHT_CUDA_COMPAT_INFO"
	.align	4
        /*0000*/ 	.byte	0x02, 0x09, 0x00, 0x00, 0x02, 0x02, 0x01, 0x00, 0x02, 0x05, 0x05, 0x00, 0x03, 0x07, 0x01, 0x01
        /*0010*/ 	.byte	0x02, 0x03, 0x00, 0x00, 0x02, 0x06, 0x01, 0x00, 0x04, 0x0b, 0x08, 0x00, 0x09, 0x00, 0x00, 0x00
        /*0020*/ 	.byte	0x00, 0x00, 0x00, 0x00


//--------------------- .nv.info._Z7gpu_addPiS_i  --------------------------
	.section	.nv.info._Z7gpu_addPiS_i,"",@"SHT_CUDA_INFO"
	.sectionflags	@""
	.align	4


	//----- nvinfo : EIATTR_CUDA_API_VERSION
	.align		4
        /*0000*/ 	.byte	0x04, 0x37
        /*0002*/ 	.short	(.L_7 - .L_6)
.L_6:
        /*0004*/ 	.word	0x00000082


	//----- nvinfo : EIATTR_KPARAM_INFO
	.align		4
.L_7:
        /*0008*/ 	.byte	0x04, 0x17
        /*000a*/ 	.short	(.L_9 - .L_8)
.L_8:
        /*000c*/ 	.word	0x00000000
        /*0010*/ 	.short	0x0002
        /*0012*/ 	.short	0x0010
        /*0014*/ 	.byte	0x00, 0xf0, 0x11, 0x00


	//----- nvinfo : EIATTR_KPARAM_INFO
	.align		4
.L_9:
        /*0018*/ 	.byte	0x04, 0x17
        /*001a*/ 	.short	(.L_11 - .L_10)
.L_10:
        /*001c*/ 	.word	0x00000000
        /*0020*/ 	.short	0x0001
        /*0022*/ 	.short	0x0008
        /*0024*/ 	.byte	0x00, 0xf5, 0x21, 0x00


	//----- nvinfo : EIATTR_KPARAM_INFO
	.align		4
.L_11:
        /*0028*/ 	.byte	0x04, 0x17
        /*002a*/ 	.short	(.L_13 - .L_12)
.L_12:
        /*002c*/ 	.word	0x00000000
        /*0030*/ 	.short	0x0000
        /*0032*/ 	.short	0x0000
        /*0034*/ 	.byte	0x00, 0xf5, 0x21, 0x00


	//----- nvinfo : EIATTR_SPARSE_MMA_MASK
	.align		4
.L_13:
        /*0038*/ 	.byte	0x03, 0x50
        /*003a*/ 	.short	0x0000


	//----- nvinfo : EIATTR_MAXREG_COUNT
	.align		4
        /*003c*/ 	.byte	0x03, 0x1b
        /*003e*/ 	.short	0x00ff


	//----- nvinfo : EIATTR_MERCURY_ISA_VERSION
	.align		4
        /*0040*/ 	.byte	0x03, 0x5f
        /*0042*/ 	.short	0x0101


	//----- nvinfo : EIATTR_VRC_CTA_INIT_COUNT
	.align		4
        /*0044*/ 	.byte	0x02, 0x4a
	.zero		1
	.zero		1


	//----- nvinfo : EIATTR_EXIT_INSTR_OFFSETS
	.align		4
        /*0048*/ 	.byte	0x04, 0x1c
        /*004a*/ 	.short	(.L_15 - .L_14)


	//   ....[0]....
.L_14:
        /*004c*/ 	.word	0x00000070


	//   ....[1]....
        /*0050*/ 	.word	0x00000100


	//----- nvinfo : EIATTR_CBANK_PARAM_SIZE
	.align		4
.L_15:
        /*0054*/ 	.byte	0x03, 0x19
        /*0056*/ 	.short	0x0014


	//----- nvinfo : EIATTR_PARAM_CBANK
	.align		4
        /*0058*/ 	.byte	0x04, 0x0a
        /*005a*/ 	.short	(.L_17 - .L_16)
	.align		4
.L_16:
        /*005c*/ 	.word	index@(.nv.constant0._Z7gpu_addPiS_i)
        /*0060*/ 	.short	0x0380
        /*0062*/ 	.short	0x0014


	//----- nvinfo : EIATTR_SW_WAR
	.align		4
.L_17:
        /*0064*/ 	.byte	0x04, 0x36
        /*0066*/ 	.short	(.L_19 - .L_18)
.L_18:
        /*0068*/ 	.word	0x00000008
.L_19:


//--------------------- .nv.callgraph             --------------------------
	.section	.nv.callgraph,"",@"SHT_CUDA_CALLGRAPH"
	.align	4
	.sectionentsize	8
	.align		4
        /*0000*/ 	.word	0x00000000
	.align		4
        /*0004*/ 	.word	0xffffffff
	.align		4
        /*0008*/ 	.word	0x00000000
	.align		4
        /*000c*/ 	.word	0xfffffffe
	.align		4
        /*0010*/ 	.word	0x00000000
	.align		4
        /*0014*/ 	.word	0xfffffffd
	.align		4
        /*0018*/ 	.word	0x00000000
	.align		4
        /*001c*/ 	.word	0xfffffffc


//--------------------- .text._Z7gpu_addPiS_i     --------------------------
	.section	.text._Z7gpu_addPiS_i,"ax",@progbits
	.align	128
        .global         _Z7gpu_addPiS_i
        .type           _Z7gpu_addPiS_i,@function
        .size           _Z7gpu_addPiS_i,(.L_x_1 - _Z7gpu_addPiS_i)
        .other          _Z7gpu_addPiS_i,@"STO_CUDA_ENTRY STV_DEFAULT"
_Z7gpu_addPiS_i:
.text._Z7gpu_addPiS_i:
[----:B------:R-:W-:Y:S01]  /*0000*/  LDC R1, c[0x0][0x37c] ;  /* 0x0000df00ff017b82 */ /* 0x000fe20000000800 */
[----:B------:R-:W0:Y:S07]  /*0010*/  S2R R5, SR_TID.X ;  /* 0x0000000000057919 */ /* 0x000e2e0000002100 */
[----:B------:R-:W0:Y:S01]  /*0020*/  S2UR UR4, SR_CTAID.X ;  /* 0x00000000000479c3 */ /* 0x000e220000002500 */
[----:B------:R-:W1:Y:S07]  /*0030*/  LDCU UR5, c[0x0][0x390] ;  /* 0x00007200ff0577ac */ /* 0x000e6e0008000800 */
[----:B------:R-:W0:Y:S02]  /*0040*/  LDC R0, c[0x0][0x360] ;  /* 0x0000d800ff007b82 */ /* 0x000e240000000800 */
[----:B0-----:R-:W-:-:S05]  /*0050*/  IMAD R5, R0, UR4, R5 ;  /* 0x0000000400057c24 */ /* 0x001fca000f8e0205 */
[----:B-1----:R-:W-:-:S13]  /*0060*/  ISETP.GE.AND P0, PT, R5, UR5, PT ;  /* 0x0000000505007c0c */ /* 0x002fda000bf06270 */
[----:B------:R-:W-:Y:S05]  /*0070*/  @P0 EXIT ;  /* 0x000000000000094d */ /* 0x000fea0003800000 */
[----:B------:R-:W0:Y:S01]  /*0080*/  LDC.64 R2, c[0x0][0x380] ;  /* 0x0000e000ff027b82 */ /* 0x000e220000000a00 */
[----:B------:R-:W1:Y:S01]  /*0090*/  LDCU.64 UR4, c[0x0][0x358] ;  /* 0x00006b00ff0477ac */ /* 0x000e620008000a00 */
[----:B0-----:R-:W-:-:S06]  /*00a0*/  IMAD.WIDE R2, R5, 0x4, R2 ;  /* 0x0000000405027825 */ /* 0x001fcc00078e0202 */
[----:B------:R-:W0:Y:S01]  /*00b0*/  LDC.64 R4, c[0x0][0x388] ;  /* 0x0000e200ff047b82 */ /* 0x000e220000000a00 */
[----:B-1----:R-:W0:Y:S01]  /*00c0*/  LDG.E R3, desc[UR4][R2.64] ;  /* 0x0000000402037981 */ /* 0x002e22000c1e1900 */
[----:B------:R-:W-:Y:S02]  /*00d0*/  HFMA2 R7, -RZ, RZ, 0, 5.9604644775390625e-08 ;  /* 0x00000001ff077431 */ /* 0x000fe400000001ff */
[----:B0-----:R-:W-:-:S05]  /*00e0*/  IMAD.WIDE R4, R3, 0x4, R4 ;  /* 0x0000000403047825 */ /* 0x001fca00078e0204 */
[----:B------:R-:W-:Y:S01]  /*00f0*/  REDG.E.ADD.STRONG.GPU desc[UR4][R4.64], R7 ;  /* 0x000000070400798e */ /* 0x000fe2000c12e104 */
[----:B------:R-:W-:Y:S05]  /*0100*/  EXIT ;  /* 0x000000000000794d */ /* 0x000fea0003800000 */
.L_x_0:
[----:B------:R-:W-:-:S00]  /*0110*/  BRA `(.L_x_0) ;  /* 0xfffffffc00fc7947 */ /* 0x000fc0000383ffff */
[----:B------:R-:W-:-:S00]  /*0120*/  NOP ;  /* 0x0000000000007918 */ /* 0x000fc00000000000 */
        /* <DEDUP_REMOVED lines=13> */
.L_x_1:


//--------------------- .nv.shared.reserved.0     --------------------------
	.section	.nv.shared.reserved.0,"aw",@nobits
	.weak		__nv_reservedSMEM_offset_0_alias
	.size		__nv_reservedSMEM_offset_0_alias, 0, 64
	.other		__nv_reservedSMEM_offset_0_alias,@"STO_CUDA_RESERVED_SHARED STV_DEFAULT"
__nv_reservedSMEM_offset_0_alias:
	.zero		0
	.zero		64


//--------------------- .nv.constant0._Z7gpu_addPiS_i --------------------------
	.section	.nv.constant0._Z7gpu_addPiS_i,"a",@progbits
	.sectionflags	@""
	.align	4
.nv.constant0._Z7gpu_addPiS_i:
	.zero		916


//--------------------- SYMBOLS --------------------------

	.type		.nv.reservedSmem.offset0,@object
	.size		.nv.reservedSmem.offset0,0x4
